//
// Generated by NVIDIA NVVM Compiler
//
// Compiler Build ID: CL-36424714
// Cuda compilation tools, release 13.0, V13.0.88
// Based on NVVM 20.0.0
//

.version 9.0
.target sm_100
.address_size 64

	// .globl	_Z10hello_cudav
.extern .func  (.param .b32 func_retval0) vprintf
(
	.param .b64 vprintf_param_0,
	.param .b64 vprintf_param_1
)
;
.global .align 1 .b8 $str[22] = {79, 108, 195, 161, 44, 32, 109, 117, 110, 100, 111, 44, 32, 100, 97, 32, 71, 80, 85, 33, 10};

.visible .entry _Z10hello_cudav()
{
	.reg .b32 	%r<3>;
	.reg .b64 	%rd<3>;

	mov.u64 	%rd1, $str;
	cvta.global.u64 	%rd2, %rd1;
	{ // callseq 0, 0
	.param .b64 param0;
	st.param.b64 	[param0], %rd2;
	.param .b64 param1;
	st.param.b64 	[param1], 0;
	.param .b32 retval0;
	call.uni (retval0), 
	vprintf, 
	(
	param0, 
	param1
	);
	ld.param.b32 	%r1, [retval0];
	} // callseq 0
	ret;

}


// ===== COMPILED SASS (sm_100) =====

	.target	sm_100

	.elftype	@"ET_EXEC"


//--------------------- .note.nv.tkinfo           --------------------------
	.section	.note.nv.tkinfo,"",@"SHT_NOTE"
	.sectionflags	@"SHF_NOTE_NV_TKINFO"
	.tkinfo
        /*0018*/ 	.word	0x00000002
        /*0030*/ 	.string	""
        /*0030*/ 	.string	"ptxas"
        /*0030*/ 	.string	"Cuda compilation tools, release 13.0, V13.0.88"
        /*0030*/ 	.string	"Build cuda_13.0.r13.0/compiler.36424714_0"
        /*0030*/ 	.string	"-arch sm_100 -m 64 "



//--------------------- .note.nv.cuinfo           --------------------------
	.section	.note.nv.cuinfo,"",@"SHT_NOTE"
	.sectionflags	@"SHF_NOTE_NV_CUINFO"
        /*0018*/ 	.short	0x0002
        /*001a*/ 	.short	0x0064
        /*001c*/ 	.short	0x0082
	.zero		2


//--------------------- .nv.info                  --------------------------
	.section	.nv.info,"",@"SHT_CUDA_INFO"
	.align	4


	//----- nvinfo : EIATTR_REGCOUNT
	.align		4
        /*0000*/ 	.byte	0x04, 0x2f
        /*0002*/ 	.short	(.L_2 - .L_1)
	.align		4
.L_1:
        /*0004*/ 	.word	index@(_Z10hello_cudav)
        /*0008*/ 	.word	0x00000018


	//----- nvinfo : EIATTR_FRAME_SIZE
	.align		4
.L_2:
        /*000c*/ 	.byte	0x04, 0x11
        /*000e*/ 	.short	(.L_4 - .L_3)
	.align		4
.L_3:
        /*0010*/ 	.word	index@(_Z10hello_cudav)
        /*0014*/ 	.word	0x00000000


	//----- nvinfo : EIATTR_MIN_STACK_SIZE
	.align		4
.L_4:
        /*0018*/ 	.byte	0x04, 0x12
        /*001a*/ 	.short	(.L_6 - .L_5)
	.align		4
.L_5:
        /*001c*/ 	.word	index@(_Z10hello_cudav)
        /*0020*/ 	.word	0x00000000
.L_6:


//--------------------- .nv.compat                --------------------------
	.section	.nv.compat,"",@"SHT_CUDA_COMPAT_INFO"
	.align	4
        /*0000*/ 	.byte	0x02, 0x09, 0x00, 0x00, 0x02, 0x02, 0x01, 0x00, 0x02, 0x05, 0x05, 0x00, 0x03, 0x07, 0x01, 0x01
        /*0010*/ 	.byte	0x02, 0x03, 0x00, 0x00, 0x02, 0x06, 0x01, 0x00, 0x04, 0x0b, 0x08, 0x00, 0x09, 0x00, 0x00, 0x00
        /*0020*/ 	.byte	0x00, 0x00, 0x00, 0x00


//--------------------- .nv.info._Z10hello_cudav  --------------------------
	.section	.nv.info._Z10hello_cudav,"",@"SHT_CUDA_INFO"
	.sectionflags	@""
	.align	4


	//----- nvinfo : EIATTR_CUDA_API_VERSION
	.align		4
        /*0000*/ 	.byte	0x04, 0x37
        /*0002*/ 	.short	(.L_8 - .L_7)
.L_7:
        /*0004*/ 	.word	0x00000082


	//----- nvinfo : EIATTR_SPARSE_MMA_MASK
	.align		4
.L_8:
        /*0008*/ 	.byte	0x03, 0x50
        /*000a*/ 	.short	0x0000


	//----- nvinfo : EIATTR_MAXREG_COUNT
	.align		4
        /*000c*/ 	.byte	0x03, 0x1b
        /*000e*/ 	.short	0x00ff


	//----- nvinfo : EIATTR_EXTERNS
	.align		4
        /*0010*/ 	.byte	0x04, 0x0f
        /*0012*/ 	.short	(.L_10 - .L_9)


	//   ....[0]....
	.align		4
.L_9:
        /*0014*/ 	.word	index@(vprintf)


	//----- nvinfo : EIATTR_MERCURY_ISA_VERSION
	.align		4
.L_10:
        /*0018*/ 	.byte	0x03, 0x5f
        /*001a*/ 	.short	0x0101


	//----- nvinfo : EIATTR_VRC_CTA_INIT_COUNT
	.align		4
        /*001c*/ 	.byte	0x02, 0x4a
	.zero		1
	.zero		1


	//----- nvinfo : EIATTR_SYSCALL_OFFSETS
	.align		4
        /*0020*/ 	.byte	0x04, 0x46
        /*0022*/ 	.short	(.L_12 - .L_11)


	//   ....[0]....
.L_11:
        /*0024*/ 	.word	0x00000080


	//----- nvinfo : EIATTR_EXIT_INSTR_OFFSETS
	.align		4
.L_12:
        /*0028*/ 	.byte	0x04, 0x1c
        /*002a*/ 	.short	(.L_14 - .L_13)


	//   ....[0]....
.L_13:
        /*002c*/ 	.word	0x00000090


	//----- nvinfo : EIATTR_SW_WAR
	.align		4
.L_14:
        /*0030*/ 	.byte	0x04, 0x36
        /*0032*/ 	.short	(.L_16 - .L_15)
.L_15:
        /*0034*/ 	.word	0x00000008
.L_16:


//--------------------- .nv.callgraph             --------------------------
	.section	.nv.callgraph,"",@"SHT_CUDA_CALLGRAPH"
	.align	4
	.sectionentsize	8
	.align		4
        /*0000*/ 	.word	0x00000000
	.align		4
        /*0004*/ 	.word	0xffffffff
	.align		4
        /*0008*/ 	.word	index@(_Z10hello_cudav)
	.align		4
        /*000c*/ 	.word	index@(vprintf)
	.align		4
        /*0010*/ 	.word	0x00000000
	.align		4
        /*0014*/ 	.word	0xfffffffe
	.align		4
        /*0018*/ 	.word	0x00000000
	.align		4
        /*001c*/ 	.word	0xfffffffd
	.align		4
        /*0020*/ 	.word	0x00000000
	.align		4
        /*0024*/ 	.word	0xfffffffc


//--------------------- .nv.constant4             --------------------------
	.section	.nv.constant4,"a",@progbits
	.align	8
	.align		8
.nv.constant4:
        /*0000*/ 	.dword	vprintf
	.align		8
        /*0008*/ 	.dword	$str


//--------------------- .text._Z10hello_cudav     --------------------------
	.section	.text._Z10hello_cudav,"ax",@progbits
	.align	128
        .global         _Z10hello_cudav
        .type           _Z10hello_cudav,@function
        .size           _Z10hello_cudav,(.L_x_2 - _Z10hello_cudav)
        .other          _Z10hello_cudav,@"STO_CUDA_ENTRY STV_DEFAULT"
_Z10hello_cudav:
.text._Z10hello_cudav:
[----:B------:R-:W0:Y:S01]  /*0000*/  LDC R1, c[0x0][0x37c] ;  /* 0x0000df00ff017b82 */ /* 0x000e220000000800 */
[----:B------:R-:W-:Y:S01]  /*0010*/  MOV R0, 0x0 ;  /* 0x0000000000007802 */ /* 0x000fe20000000f00 */
[----:B------:R-:W1:Y:S01]  /*0020*/  LDCU.64 UR4, c[0x4][0x8] ;  /* 0x01000100ff0477ac */ /* 0x000e620008000a00 */
[----:B------:R-:W-:-:S05]  /*0030*/  CS2R R6, SRZ ;  /* 0x0000000000067805 */ /* 0x000fca000001ff00 */
[----:B------:R2:W3:Y:S01]  /*0040*/  LDC.64 R2, c[0x4][R0] ;  /* 0x0100000000027b82 */ /* 0x0004e20000000a00 */
[----:B-1----:R-:W-:Y:S02]  /*0050*/  IMAD.U32 R4, RZ, RZ, UR4 ;  /* 0x00000004ff047e24 */ /* 0x002fe4000f8e00ff */
[----:B--2---:R-:W-:-:S07]  /*0060*/  IMAD.U32 R5, RZ, RZ, UR5 ;  /* 0x00000005ff057e24 */ /* 0x004fce000f8e00ff */
[----:B------:R-:W-:-:S07]  /*0070*/  LEPC R20, `(.L_x_0) ;  /* 0x000000001014794e */ /* 0x000fce0000000000 */
[----:B0--3--:R-:W-:Y:S05]  /*0080*/  CALL.ABS.NOINC R2 ;  /* 0x0000000002007343 */ /* 0x009fea0003c00000 */
.L_x_0:
[----:B------:R-:W-:Y:S05]  /*0090*/  EXIT ;  /* 0x000000000000794d */ /* 0x000fea0003800000 */
.L_x_1:
[----:B------:R-:W-:-:S00]  /*00a0*/  BRA `(.L_x_1) ;  /* 0xfffffffc00fc7947 */ /* 0x000fc0000383ffff */
[----:B------:R-:W-:-:S00]  /*00b0*/  NOP ;  /* 0x0000000000007918 */ /* 0x000fc00000000000 */
        /* <DEDUP_REMOVED lines=12> */
.L_x_2:


//--------------------- .nv.global.init           --------------------------
	.section	.nv.global.init,"aw",@progbits
.nv.global.init:
	.type		$str,@object
	.size		$str,(.L_0 - $str)
$str:
        /*0000*/ 	.byte	0x4f, 0x6c, 0xc3, 0xa1, 0x2c, 0x20, 0x6d, 0x75, 0x6e, 0x64, 0x6f, 0x2c, 0x20, 0x64, 0x61, 0x20
        /*0010*/ 	.byte	0x47, 0x50, 0x55, 0x21, 0x0a, 0x00
.L_0:


//--------------------- .nv.shared.reserved.0     --------------------------
	.section	.nv.shared.reserved.0,"aw",@nobits
	.weak		__nv_reservedSMEM_offset_0_alias
	.size		__nv_reservedSMEM_offset_0_alias, 0, 64
	.other		__nv_reservedSMEM_offset_0_alias,@"STO_CUDA_RESERVED_SHARED STV_DEFAULT"
__nv_reservedSMEM_offset_0_alias:
	.zero		0
	.zero		64


//--------------------- .nv.constant0._Z10hello_cudav --------------------------
	.section	.nv.constant0._Z10hello_cudav,"a",@progbits
	.sectionflags	@""
	.align	4
.nv.constant0._Z10hello_cudav:
	.zero		896


//--------------------- SYMBOLS --------------------------

	.type		.nv.reservedSmem.offset0,@object
	.size		.nv.reservedSmem.offset0,0x4
	.type		vprintf,@function
